//
// Generated by NVIDIA NVVM Compiler
//
// Compiler Build ID: CL-36424714
// Cuda compilation tools, release 13.0, V13.0.88
// Based on NVVM 20.0.0
//

.version 9.0
.target sm_100
.address_size 64

	// .globl	_Z11silu_kernelPKfPfi

.visible .entry _Z11silu_kernelPKfPfi(
	.param .u64 .ptr .align 1 _Z11silu_kernelPKfPfi_param_0,
	.param .u64 .ptr .align 1 _Z11silu_kernelPKfPfi_param_1,
	.param .u32 _Z11silu_kernelPKfPfi_param_2
)
{
	.reg .pred 	%p<7>;
	.reg .b32 	%r<31>;
	.reg .b32 	%f<26>;
	.reg .b64 	%rd<18>;

	ld.param.u64 	%rd3, [_Z11silu_kernelPKfPfi_param_0];
	ld.param.u64 	%rd4, [_Z11silu_kernelPKfPfi_param_1];
	ld.param.u32 	%r12, [_Z11silu_kernelPKfPfi_param_2];
	cvta.to.global.u64 	%rd1, %rd4;
	cvta.to.global.u64 	%rd2, %rd3;
	mov.u32 	%r13, %ntid.x;
	mov.u32 	%r14, %ctaid.x;
	mov.u32 	%r15, %tid.x;
	mad.lo.s32 	%r29, %r13, %r14, %r15;
	mov.u32 	%r16, %nctaid.x;
	mul.lo.s32 	%r2, %r16, %r13;
	setp.ge.s32 	%p1, %r29, %r12;
	@%p1 bra 	$L__BB0_7;
	add.s32 	%r17, %r29, %r2;
	max.s32 	%r18, %r12, %r17;
	setp.lt.s32 	%p2, %r17, %r12;
	selp.u32 	%r19, 1, 0, %p2;
	add.s32 	%r20, %r17, %r19;
	sub.s32 	%r21, %r18, %r20;
	div.u32 	%r22, %r21, %r2;
	add.s32 	%r3, %r22, %r19;
	and.b32  	%r23, %r3, 3;
	setp.eq.s32 	%p3, %r23, 3;
	@%p3 bra 	$L__BB0_4;
	add.s32 	%r24, %r3, 1;
	and.b32  	%r25, %r24, 3;
	neg.s32 	%r27, %r25;
$L__BB0_3:
	.pragma "nounroll";
	mul.wide.s32 	%rd5, %r29, 4;
	add.s64 	%rd6, %rd1, %rd5;
	add.s64 	%rd7, %rd2, %rd5;
	ld.global.f32 	%f1, [%rd7];
	mul.f32 	%f2, %f1, 0fBFB8AA3B;
	ex2.approx.f32 	%f3, %f2;
	add.f32 	%f4, %f3, 0f3F800000;
	div.rn.f32 	%f5, %f1, %f4;
	st.global.f32 	[%rd6], %f5;
	add.s32 	%r29, %r29, %r2;
	add.s32 	%r27, %r27, 1;
	setp.ne.s32 	%p4, %r27, 0;
	@%p4 bra 	$L__BB0_3;
$L__BB0_4:
	setp.lt.u32 	%p5, %r3, 3;
	@%p5 bra 	$L__BB0_7;
	mul.wide.s32 	%rd11, %r2, 4;
	shl.b32 	%r26, %r2, 2;
$L__BB0_6:
	mul.wide.s32 	%rd8, %r29, 4;
	add.s64 	%rd9, %rd2, %rd8;
	ld.global.f32 	%f6, [%rd9];
	mul.f32 	%f7, %f6, 0fBFB8AA3B;
	ex2.approx.f32 	%f8, %f7;
	add.f32 	%f9, %f8, 0f3F800000;
	div.rn.f32 	%f10, %f6, %f9;
	add.s64 	%rd10, %rd1, %rd8;
	st.global.f32 	[%rd10], %f10;
	add.s64 	%rd12, %rd9, %rd11;
	ld.global.f32 	%f11, [%rd12];
	mul.f32 	%f12, %f11, 0fBFB8AA3B;
	ex2.approx.f32 	%f13, %f12;
	add.f32 	%f14, %f13, 0f3F800000;
	div.rn.f32 	%f15, %f11, %f14;
	add.s64 	%rd13, %rd10, %rd11;
	st.global.f32 	[%rd13], %f15;
	add.s64 	%rd14, %rd12, %rd11;
	ld.global.f32 	%f16, [%rd14];
	mul.f32 	%f17, %f16, 0fBFB8AA3B;
	ex2.approx.f32 	%f18, %f17;
	add.f32 	%f19, %f18, 0f3F800000;
	div.rn.f32 	%f20, %f16, %f19;
	add.s64 	%rd15, %rd13, %rd11;
	st.global.f32 	[%rd15], %f20;
	add.s64 	%rd16, %rd14, %rd11;
	ld.global.f32 	%f21, [%rd16];
	mul.f32 	%f22, %f21, 0fBFB8AA3B;
	ex2.approx.f32 	%f23, %f22;
	add.f32 	%f24, %f23, 0f3F800000;
	div.rn.f32 	%f25, %f21, %f24;
	add.s64 	%rd17, %rd15, %rd11;
	st.global.f32 	[%rd17], %f25;
	add.s32 	%r29, %r26, %r29;
	setp.lt.s32 	%p6, %r29, %r12;
	@%p6 bra 	$L__BB0_6;
$L__BB0_7:
	ret;

}


// ===== COMPILED SASS (sm_100) =====

	.target	sm_100

	.elftype	@"ET_EXEC"


//--------------------- .note.nv.tkinfo           --------------------------
	.section	.note.nv.tkinfo,"",@"SHT_NOTE"
	.sectionflags	@"SHF_NOTE_NV_TKINFO"
	.tkinfo
        /*0018*/ 	.word	0x00000002
        /*0030*/ 	.string	""
        /*0030*/ 	.string	"ptxas"
        /*0030*/ 	.string	"Cuda compilation tools, release 13.0, V13.0.88"
        /*0030*/ 	.string	"Build cuda_13.0.r13.0/compiler.36424714_0"
        /*0030*/ 	.string	"-arch sm_100 -m 64 "



//--------------------- .note.nv.cuinfo           --------------------------
	.section	.note.nv.cuinfo,"",@"SHT_NOTE"
	.sectionflags	@"SHF_NOTE_NV_CUINFO"
        /*0018*/ 	.short	0x0002
        /*001a*/ 	.short	0x0064
        /*001c*/ 	.short	0x0082
	.zero		2


//--------------------- .nv.info                  --------------------------
	.section	.nv.info,"",@"SHT_CUDA_INFO"
	.align	4


	//----- nvinfo : EIATTR_REGCOUNT
	.align		4
        /*0000*/ 	.byte	0x04, 0x2f
        /*0002*/ 	.short	(.L_1 - .L_0)
	.align		4
.L_0:
        /*0004*/ 	.word	index@(_Z11silu_kernelPKfPfi)
        /*0008*/ 	.word	0x00000017


	//----- nvinfo : EIATTR_FRAME_SIZE
	.align		4
.L_1:
        /*000c*/ 	.byte	0x04, 0x11
        /*000e*/ 	.short	(.L_3 - .L_2)
	.align		4
.L_2:
        /*0010*/ 	.word	index@($__internal_0_$__cuda_sm3x_div_rn_noftz_f32_slowpath)
        /*0014*/ 	.word	0x00000000


	//----- nvinfo : EIATTR_FRAME_SIZE
	.align		4
.L_3:
        /*0018*/ 	.byte	0x04, 0x11
        /*001a*/ 	.short	(.L_5 - .L_4)
	.align		4
.L_4:
        /*001c*/ 	.word	index@(_Z11silu_kernelPKfPfi)
        /*0020*/ 	.word	0x00000000


	//----- nvinfo : EIATTR_MIN_STACK_SIZE
	.align		4
.L_5:
        /*0024*/ 	.byte	0x04, 0x12
        /*0026*/ 	.short	(.L_7 - .L_6)
	.align		4
.L_6:
        /*0028*/ 	.word	index@(_Z11silu_kernelPKfPfi)
        /*002c*/ 	.word	0x00000000
.L_7:


//--------------------- .nv.compat                --------------------------
	.section	.nv.compat,"",@"SHT_CUDA_COMPAT_INFO"
	.align	4
        /*0000*/ 	.byte	0x02, 0x09, 0x00, 0x00, 0x02, 0x02, 0x01, 0x00, 0x02, 0x05, 0x05, 0x00, 0x03, 0x07, 0x01, 0x01
        /*0010*/ 	.byte	0x02, 0x03, 0x00, 0x00, 0x02, 0x06, 0x01, 0x00, 0x04, 0x0b, 0x08, 0x00, 0x01, 0x00, 0x00, 0x00
        /*0020*/ 	.byte	0x00, 0x00, 0x00, 0x00


//--------------------- .nv.info._Z11silu_kernelPKfPfi --------------------------
	.section	.nv.info._Z11silu_kernelPKfPfi,"",@"SHT_CUDA_INFO"
	.sectionflags	@""
	.align	4


	//----- nvinfo : EIATTR_CUDA_API_VERSION
	.align		4
        /*0000*/ 	.byte	0x04, 0x37
        /*0002*/ 	.short	(.L_9 - .L_8)
.L_8:
        /*0004*/ 	.word	0x00000082


	//----- nvinfo : EIATTR_KPARAM_INFO
	.align		4
.L_9:
        /*0008*/ 	.byte	0x04, 0x17
        /*000a*/ 	.short	(.L_11 - .L_10)
.L_10:
        /*000c*/ 	.word	0x00000000
        /*0010*/ 	.short	0x0002
        /*0012*/ 	.short	0x0010
        /*0014*/ 	.byte	0x00, 0xf0, 0x11, 0x00


	//----- nvinfo : EIATTR_KPARAM_INFO
	.align		4
.L_11:
        /*0018*/ 	.byte	0x04, 0x17
        /*001a*/ 	.short	(.L_13 - .L_12)
.L_12:
        /*001c*/ 	.word	0x00000000
        /*0020*/ 	.short	0x0001
        /*0022*/ 	.short	0x0008
        /*0024*/ 	.byte	0x00, 0xf5, 0x21, 0x00


	//----- nvinfo : EIATTR_KPARAM_INFO
	.align		4
.L_13:
        /*0028*/ 	.byte	0x04, 0x17
        /*002a*/ 	.short	(.L_15 - .L_14)
.L_14:
        /*002c*/ 	.word	0x00000000
        /*0030*/ 	.short	0x0000
        /*0032*/ 	.short	0x0000
        /*0034*/ 	.byte	0x00, 0xf5, 0x21, 0x00


	//----- nvinfo : EIATTR_SPARSE_MMA_MASK
	.align		4
.L_15:
        /*0038*/ 	.byte	0x03, 0x50
        /*003a*/ 	.short	0x0000


	//----- nvinfo : EIATTR_MAXREG_COUNT
	.align		4
        /*003c*/ 	.byte	0x03, 0x1b
        /*003e*/ 	.short	0x00ff


	//----- nvinfo : EIATTR_MERCURY_ISA_VERSION
	.align		4
        /*0040*/ 	.byte	0x03, 0x5f
        /*0042*/ 	.short	0x0101


	//----- nvinfo : EIATTR_VRC_CTA_INIT_COUNT
	.align		4
        /*0044*/ 	.byte	0x02, 0x4a
	.zero		1
	.zero		1


	//----- nvinfo : EIATTR_EXIT_INSTR_OFFSETS
	.align		4
        /*0048*/ 	.byte	0x04, 0x1c
        /*004a*/ 	.short	(.L_17 - .L_16)


	//   ....[0]....
.L_16:
        /*004c*/ 	.word	0x00000090


	//   ....[1]....
        /*0050*/ 	.word	0x000004c0


	//   ....[2]....
        /*0054*/ 	.word	0x00000ac0


	//----- nvinfo : EIATTR_CRS_STACK_SIZE
	.align		4
.L_17:
        /*0058*/ 	.byte	0x04, 0x1e
        /*005a*/ 	.short	(.L_19 - .L_18)
.L_18:
        /*005c*/ 	.word	0x00000000


	//----- nvinfo : EIATTR_CBANK_PARAM_SIZE
	.align		4
.L_19:
        /*0060*/ 	.byte	0x03, 0x19
        /*0062*/ 	.short	0x0014


	//----- nvinfo : EIATTR_PARAM_CBANK
	.align		4
        /*0064*/ 	.byte	0x04, 0x0a
        /*0066*/ 	.short	(.L_21 - .L_20)
	.align		4
.L_20:
        /*0068*/ 	.word	index@(.nv.constant0._Z11silu_kernelPKfPfi)
        /*006c*/ 	.short	0x0380
        /*006e*/ 	.short	0x0014


	//----- nvinfo : EIATTR_SW_WAR
	.align		4
.L_21:
        /*0070*/ 	.byte	0x04, 0x36
        /*0072*/ 	.short	(.L_23 - .L_22)
.L_22:
        /*0074*/ 	.word	0x00000008
.L_23:


//--------------------- .nv.callgraph             --------------------------
	.section	.nv.callgraph,"",@"SHT_CUDA_CALLGRAPH"
	.align	4
	.sectionentsize	8
	.align		4
        /*0000*/ 	.word	0x00000000
	.align		4
        /*0004*/ 	.word	0xffffffff
	.align		4
        /*0008*/ 	.word	0x00000000
	.align		4
        /*000c*/ 	.word	0xfffffffe
	.align		4
        /*0010*/ 	.word	0x00000000
	.align		4
        /*0014*/ 	.word	0xfffffffd
	.align		4
        /*0018*/ 	.word	0x00000000
	.align		4
        /*001c*/ 	.word	0xfffffffc


//--------------------- .text._Z11silu_kernelPKfPfi --------------------------
	.section	.text._Z11silu_kernelPKfPfi,"ax",@progbits
	.align	128
        .global         _Z11silu_kernelPKfPfi
        .type           _Z11silu_kernelPKfPfi,@function
        .size           _Z11silu_kernelPKfPfi,(.L_x_26 - _Z11silu_kernelPKfPfi)
        .other          _Z11silu_kernelPKfPfi,@"STO_CUDA_ENTRY STV_DEFAULT"
_Z11silu_kernelPKfPfi:
.text._Z11silu_kernelPKfPfi:
[----:B------:R-:W-:Y:S01]  /*0000*/  LDC R1, c[0x0][0x37c] ;  /* 0x0000df00ff017b82 */ /* 0x000fe20000000800 */
[----:B------:R-:W0:Y:S01]  /*0010*/  S2R R5, SR_CTAID.X ;  /* 0x0000000000057919 */ /* 0x000e220000002500 */
[----:B------:R-:W1:Y:S06]  /*0020*/  LDCU UR4, c[0x0][0x360] ;  /* 0x00006c00ff0477ac */ /* 0x000e6c0008000800 */
[----:B------:R-:W1:Y:S01]  /*0030*/  LDC R4, c[0x0][0x370] ;  /* 0x0000dc00ff047b82 */ /* 0x000e620000000800 */
[----:B------:R-:W0:Y:S01]  /*0040*/  S2R R0, SR_TID.X ;  /* 0x0000000000007919 */ /* 0x000e220000002100 */
[----:B------:R-:W2:Y:S01]  /*0050*/  LDCU UR5, c[0x0][0x390] ;  /* 0x00007200ff0577ac */ /* 0x000ea20008000800 */
[----:B-1----:R-:W-:-:S02]  /*0060*/  IMAD R4, R4, UR4, RZ ;  /* 0x0000000404047c24 */ /* 0x002fc4000f8e02ff */
[----:B0-----:R-:W-:-:S05]  /*0070*/  IMAD R5, R5, UR4, R0 ;  /* 0x0000000405057c24 */ /* 0x001fca000f8e0200 */
[----:B--2---:R-:W-:-:S13]  /*0080*/  ISETP.GE.AND P0, PT, R5, UR5, PT ;  /* 0x0000000505007c0c */ /* 0x004fda000bf06270 */
[----:B------:R-:W-:Y:S05]  /*0090*/  @P0 EXIT ;  /* 0x000000000000094d */ /* 0x000fea0003800000 */
[----:B------:R-:W0:Y:S01]  /*00a0*/  I2F.U32.RP R6, R4 ;  /* 0x0000000400067306 */ /* 0x000e220000209000 */
[C---:B------:R-:W-:Y:S01]  /*00b0*/  IADD3 R0, PT, PT, R4.reuse, R5, RZ ;  /* 0x0000000504007210 */ /* 0x040fe20007ffe0ff */
[----:B------:R-:W-:Y:S01]  /*00c0*/  IMAD.MOV R9, RZ, RZ, -R4 ;  /* 0x000000ffff097224 */ /* 0x000fe200078e0a04 */
[----:B------:R-:W-:Y:S01]  /*00d0*/  ISETP.NE.U32.AND P2, PT, R4, RZ, PT ;  /* 0x000000ff0400720c */ /* 0x000fe20003f45070 */
[----:B------:R-:W-:Y:S01]  /*00e0*/  BSSY.RECONVERGENT B0, `(.L_x_0) ;  /* 0x0000039000007945 */ /* 0x000fe20003800200 */
[C---:B------:R-:W-:Y:S02]  /*00f0*/  ISETP.GE.AND P0, PT, R0.reuse, UR5, PT ;  /* 0x0000000500007c0c */ /* 0x040fe4000bf06270 */
[----:B------:R-:W-:Y:S01]  /*0100*/  VIMNMX R7, PT, PT, R0, UR5, !PT ;  /* 0x0000000500077c48 */ /* 0x000fe2000ffe0100 */
[----:B------:R-:W1:Y:S01]  /*0110*/  LDCU.64 UR4, c[0x0][0x358] ;  /* 0x00006b00ff0477ac */ /* 0x000e620008000a00 */
[----:B------:R-:W-:-:S04]  /*0120*/  SEL R16, RZ, 0x1, P0 ;  /* 0x00000001ff107807 */ /* 0x000fc80000000000 */
[----:B------:R-:W-:Y:S01]  /*0130*/  IADD3 R7, PT, PT, R7, -R0, -R16 ;  /* 0x8000000007077210 */ /* 0x000fe20007ffe810 */
[----:B0-----:R-:W0:Y:S02]  /*0140*/  MUFU.RCP R6, R6 ;  /* 0x0000000600067308 */ /* 0x001e240000001000 */
[----:B0-----:R-:W-:-:S06]  /*0150*/  IADD3 R2, PT, PT, R6, 0xffffffe, RZ ;  /* 0x0ffffffe06027810 */ /* 0x001fcc0007ffe0ff */
[----:B------:R0:W2:Y:S02]  /*0160*/  F2I.FTZ.U32.TRUNC.NTZ R3, R2 ;  /* 0x0000000200037305 */ /* 0x0000a4000021f000 */
[----:B0-----:R-:W-:Y:S02]  /*0170*/  IMAD.MOV.U32 R2, RZ, RZ, RZ ;  /* 0x000000ffff027224 */ /* 0x001fe400078e00ff */
[----:B--2---:R-:W-:-:S04]  /*0180*/  IMAD R9, R9, R3, RZ ;  /* 0x0000000309097224 */ /* 0x004fc800078e02ff */
[----:B------:R-:W-:-:S06]  /*0190*/  IMAD.HI.U32 R6, R3, R9, R2 ;  /* 0x0000000903067227 */ /* 0x000fcc00078e0002 */
[----:B------:R-:W-:-:S05]  /*01a0*/  IMAD.HI.U32 R3, R6, R7, RZ ;  /* 0x0000000706037227 */ /* 0x000fca00078e00ff */
[----:B------:R-:W-:-:S05]  /*01b0*/  IADD3 R0, PT, PT, -R3, RZ, RZ ;  /* 0x000000ff03007210 */ /* 0x000fca0007ffe1ff */
[----:B------:R-:W-:-:S05]  /*01c0*/  IMAD R7, R4, R0, R7 ;  /* 0x0000000004077224 */ /* 0x000fca00078e0207 */
[----:B------:R-:W-:-:S13]  /*01d0*/  ISETP.GE.U32.AND P0, PT, R7, R4, PT ;  /* 0x000000040700720c */ /* 0x000fda0003f06070 */
[----:B------:R-:W-:Y:S01]  /*01e0*/  @P0 IMAD.IADD R7, R7, 0x1, -R4 ;  /* 0x0000000107070824 */ /* 0x000fe200078e0a04 */
[----:B------:R-:W-:-:S04]  /*01f0*/  @P0 IADD3 R3, PT, PT, R3, 0x1, RZ ;  /* 0x0000000103030810 */ /* 0x000fc80007ffe0ff */
[----:B------:R-:W-:-:S13]  /*0200*/  ISETP.GE.U32.AND P1, PT, R7, R4, PT ;  /* 0x000000040700720c */ /* 0x000fda0003f26070 */
[----:B------:R-:W-:Y:S01]  /*0210*/  @P1 VIADD R3, R3, 0x1 ;  /* 0x0000000103031836 */ /* 0x000fe20000000000 */
[----:B------:R-:W-:-:S04]  /*0220*/  @!P2 LOP3.LUT R3, RZ, R4, RZ, 0x33, !PT ;  /* 0x00000004ff03a212 */ /* 0x000fc800078e33ff */
[----:B------:R-:W-:-:S04]  /*0230*/  IADD3 R16, PT, PT, R16, R3, RZ ;  /* 0x0000000310107210 */ /* 0x000fc80007ffe0ff */
[----:B------:R-:W-:-:S04]  /*0240*/  LOP3.LUT R0, R16, 0x3, RZ, 0xc0, !PT ;  /* 0x0000000310007812 */ /* 0x000fc800078ec0ff */
[----:B------:R-:W-:-:S13]  /*0250*/  ISETP.NE.AND P0, PT, R0, 0x3, PT ;  /* 0x000000030000780c */ /* 0x000fda0003f05270 */
[----:B-1----:R-:W-:Y:S05]  /*0260*/  @!P0 BRA `(.L_x_1) ;  /* 0x0000000000808947 */ /* 0x002fea0003800000 */
[----:B------:R-:W0:Y:S01]  /*0270*/  LDC.64 R14, c[0x0][0x380] ;  /* 0x0000e000ff0e7b82 */ /* 0x000e220000000a00 */
[----:B------:R-:W-:-:S05]  /*0280*/  VIADD R0, R16, 0x1 ;  /* 0x0000000110007836 */ /* 0x000fca0000000000 */
[----:B------:R-:W-:Y:S02]  /*0290*/  LOP3.LUT R0, R0, 0x3, RZ, 0xc0, !PT ;  /* 0x0000000300007812 */ /* 0x000fe400078ec0ff */
[----:B------:R-:W1:Y:S02]  /*02a0*/  LDC.64 R12, c[0x0][0x388] ;  /* 0x0000e200ff0c7b82 */ /* 0x000e640000000a00 */
[----:B------:R-:W-:-:S07]  /*02b0*/  IADD3 R17, PT, PT, -R0, RZ, RZ ;  /* 0x000000ff00117210 */ /* 0x000fce0007ffe1ff */
.L_x_4:
[----:B0-----:R-:W-:-:S06]  /*02c0*/  IMAD.WIDE R2, R5, 0x4, R14 ;  /* 0x0000000405027825 */ /* 0x001fcc00078e020e */
[----:B--2---:R-:W2:Y:S01]  /*02d0*/  LDG.E R3, desc[UR4][R2.64] ;  /* 0x0000000402037981 */ /* 0x004ea2000c1e1900 */
[----:B------:R-:W-:Y:S01]  /*02e0*/  VIADD R17, R17, 0x1 ;  /* 0x0000000111117836 */ /* 0x000fe20000000000 */
[----:B------:R-:W-:Y:S01]  /*02f0*/  BSSY.RECONVERGENT B1, `(.L_x_2) ;  /* 0x0000014000017945 */ /* 0x000fe20003800200 */
[----:B-1----:R-:W-:-:S03]  /*0300*/  IMAD.WIDE R8, R5, 0x4, R12 ;  /* 0x0000000405087825 */ /* 0x002fc600078e020c */
[----:B------:R-:W-:Y:S01]  /*0310*/  ISETP.NE.AND P2, PT, R17, RZ, PT ;  /* 0x000000ff1100720c */ /* 0x000fe20003f45270 */
[----:B--2---:R-:W-:-:S05]  /*0320*/  FMUL R0, R3, -1.4426950216293334961 ;  /* 0xbfb8aa3b03007820 */ /* 0x004fca0000400000 */
[----:B------:R-:W-:-:S13]  /*0330*/  FSETP.GEU.AND P0, PT, R0, -126, PT ;  /* 0xc2fc00000000780b */ /* 0x000fda0003f0e000 */
[----:B------:R-:W-:-:S04]  /*0340*/  @!P0 FMUL R0, R0, 0.5 ;  /* 0x3f00000000008820 */ /* 0x000fc80000400000 */
[----:B------:R-:W0:Y:S02]  /*0350*/  MUFU.EX2 R6, R0 ;  /* 0x0000000000067308 */ /* 0x000e240000000800 */
[----:B0-----:R-:W-:-:S04]  /*0360*/  @!P0 FMUL R6, R6, R6 ;  /* 0x0000000606068220 */ /* 0x001fc80000400000 */
[----:B------:R-:W-:-:S04]  /*0370*/  FADD R10, R6, 1 ;  /* 0x3f800000060a7421 */ /* 0x000fc80000000000 */
[----:B------:R-:W0:Y:S08]  /*0380*/  MUFU.RCP R6, R10 ;  /* 0x0000000a00067308 */ /* 0x000e300000001000 */
[----:B------:R-:W1:Y:S01]  /*0390*/  FCHK P0, R3, R10 ;  /* 0x0000000a03007302 */ /* 0x000e620000000000 */
[----:B0-----:R-:W-:-:S04]  /*03a0*/  FFMA R7, -R10, R6, 1 ;  /* 0x3f8000000a077423 */ /* 0x001fc80000000106 */
[----:B------:R-:W-:-:S04]  /*03b0*/  FFMA R6, R6, R7, R6 ;  /* 0x0000000706067223 */ /* 0x000fc80000000006 */
[----:B------:R-:W-:-:S04]  /*03c0*/  FFMA R7, R3, R6, RZ ;  /* 0x0000000603077223 */ /* 0x000fc800000000ff */
[----:B------:R-:W-:-:S04]  /*03d0*/  FFMA R2, -R10, R7, R3 ;  /* 0x000000070a027223 */ /* 0x000fc80000000103 */
[----:B------:R-:W-:Y:S01]  /*03e0*/  FFMA R0, R6, R2, R7 ;  /* 0x0000000206007223 */ /* 0x000fe20000000007 */
[----:B-1----:R-:W-:Y:S06]  /*03f0*/  @!P0 BRA `(.L_x_3) ;  /* 0x00000000000c8947 */ /* 0x002fec0003800000 */
[----:B------:R-:W-:Y:S02]  /*0400*/  MOV R0, R10 ;  /* 0x0000000a00007202 */ /* 0x000fe40000000f00 */
[----:B------:R-:W-:-:S07]  /*0410*/  MOV R2, 0x430 ;  /* 0x0000043000027802 */ /* 0x000fce0000000f00 */
[----:B------:R-:W-:Y:S05]  /*0420*/  CALL.REL.NOINC `($__internal_0_$__cuda_sm3x_div_rn_noftz_f32_slowpath) ;  /* 0x0000000400a87944 */ /* 0x000fea0003c00000 */
.L_x_3:
[----:B------:R-:W-:Y:S05]  /*0430*/  BSYNC.RECONVERGENT B1 ;  /* 0x0000000000017941 */ /* 0x000fea0003800200 */
.L_x_2:
[----:B------:R2:W-:Y:S01]  /*0440*/  STG.E desc[UR4][R8.64], R0 ;  /* 0x0000000008007986 */ /* 0x0005e2000c101904 */
[----:B------:R-:W-:Y:S01]  /*0450*/  IMAD.IADD R5, R4, 0x1, R5 ;  /* 0x0000000104057824 */ /* 0x000fe200078e0205 */
[----:B------:R-:W-:Y:S06]  /*0460*/  @P2 BRA `(.L_x_4) ;  /* 0xfffffffc00942947 */ /* 0x000fec000383ffff */
.L_x_1:
[----:B------:R-:W-:Y:S05]  /*0470*/  BSYNC.RECONVERGENT B0 ;  /* 0x0000000000007941 */ /* 0x000fea0003800200 */
.L_x_0:
[----:B------:R-:W0:Y:S01]  /*0480*/  LDC.64 R12, c[0x0][0x380] ;  /* 0x0000e000ff0c7b82 */ /* 0x000e220000000a00 */
[----:B------:R-:W-:Y:S01]  /*0490*/  ISETP.GE.U32.AND P0, PT, R16, 0x3, PT ;  /* 0x000000031000780c */ /* 0x000fe20003f06070 */
[----:B------:R-:W1:Y:S06]  /*04a0*/  LDCU UR6, c[0x0][0x390] ;  /* 0x00007200ff0677ac */ /* 0x000e6c0008000800 */
[----:B--2---:R-:W2:Y:S06]  /*04b0*/  LDC.64 R8, c[0x0][0x388] ;  /* 0x0000e200ff087b82 */ /* 0x004eac0000000a00 */
[----:B-1----:R-:W-:Y:S05]  /*04c0*/  @!P0 EXIT ;  /* 0x000000000000894d */ /* 0x002fea0003800000 */
.L_x_13:
[----:B0-----:R-:W-:-:S05]  /*04d0*/  IMAD.WIDE R14, R5, 0x4, R12 ;  /* 0x00000004050e7825 */ /* 0x001fca00078e020c */
[----:B------:R-:W3:Y:S01]  /*04e0*/  LDG.E R3, desc[UR4][R14.64] ;  /* 0x000000040e037981 */ /* 0x000ee2000c1e1900 */
[----:B------:R-:W-:Y:S01]  /*04f0*/  BSSY.RECONVERGENT B0, `(.L_x_5) ;  /* 0x0000012000007945 */ /* 0x000fe20003800200 */
[----:B---3--:R-:W-:-:S05]  /*0500*/  FMUL R0, R3, -1.4426950216293334961 ;  /* 0xbfb8aa3b03007820 */ /* 0x008fca0000400000 */
        /* <DEDUP_REMOVED lines=13> */
[----:B------:R-:W-:-:S07]  /*05e0*/  MOV R2, 0x600 ;  /* 0x0000060000027802 */ /* 0x000fce0000000f00 */
[----:B--2---:R-:W-:Y:S05]  /*05f0*/  CALL.REL.NOINC `($__internal_0_$__cuda_sm3x_div_rn_noftz_f32_slowpath) ;  /* 0x0000000400347944 */ /* 0x004fea0003c00000 */
[----:B------:R-:W-:-:S07]  /*0600*/  MOV R7, R0 ;  /* 0x0000000000077202 */ /* 0x000fce0000000f00 */
.L_x_6:
[----:B------:R-:W-:Y:S05]  /*0610*/  BSYNC.RECONVERGENT B0 ;  /* 0x0000000000007941 */ /* 0x000fea0003800200 */
.L_x_5:
[----:B--2---:R-:W-:-:S04]  /*0620*/  IMAD.WIDE R16, R5, 0x4, R8 ;  /* 0x0000000405107825 */ /* 0x004fc800078e0208 */
[----:B------:R-:W-:Y:S01]  /*0630*/  IMAD.WIDE R14, R4, 0x4, R14 ;  /* 0x00000004040e7825 */ /* 0x000fe200078e020e */
[----:B------:R0:W-:Y:S04]  /*0640*/  STG.E desc[UR4][R16.64], R7 ;  /* 0x0000000710007986 */ /* 0x0001e8000c101904 */
[----:B------:R-:W2:Y:S01]  /*0650*/  LDG.E R3, desc[UR4][R14.64] ;  /* 0x000000040e037981 */ /* 0x000ea2000c1e1900 */
[----:B------:R-:W-:Y:S01]  /*0660*/  BSSY.RECONVERGENT B0, `(.L_x_7) ;  /* 0x0000012000007945 */ /* 0x000fe20003800200 */
[----:B--2---:R-:W-:-:S05]  /*0670*/  FMUL R0, R3, -1.4426950216293334961 ;  /* 0xbfb8aa3b03007820 */ /* 0x004fca0000400000 */
[----:B------:R-:W-:-:S13]  /*0680*/  FSETP.GEU.AND P0, PT, R0, -126, PT ;  /* 0xc2fc00000000780b */ /* 0x000fda0003f0e000 */
[----:B------:R-:W-:-:S04]  /*0690*/  @!P0 FMUL R0, R0, 0.5 ;  /* 0x3f00000000008820 */ /* 0x000fc80000400000 */
[----:B------:R-:W1:Y:S02]  /*06a0*/  MUFU.EX2 R2, R0 ;  /* 0x0000000000027308 */ /* 0x000e640000000800 */
[----:B-1----:R-:W-:-:S04]  /*06b0*/  @!P0 FMUL R2, R2, R2 ;  /* 0x0000000202028220 */ /* 0x002fc80000400000 */
[----:B------:R-:W-:-:S04]  /*06c0*/  FADD R0, R2, 1 ;  /* 0x3f80000002007421 */ /* 0x000fc80000000000 */
[----:B------:R-:W1:Y:S08]  /*06d0*/  MUFU.RCP R2, R0 ;  /* 0x0000000000027308 */ /* 0x000e700000001000 */
[----:B------:R-:W2:Y:S01]  /*06e0*/  FCHK P0, R3, R0 ;  /* 0x0000000003007302 */ /* 0x000ea20000000000 */
[----:B-1----:R-:W-:-:S04]  /*06f0*/  FFMA R11, -R0, R2, 1 ;  /* 0x3f800000000b7423 */ /* 0x002fc80000000102 */
[----:B------:R-:W-:-:S04]  /*0700*/  FFMA R2, R2, R11, R2 ;  /* 0x0000000b02027223 */ /* 0x000fc80000000002 */
[----:B0-----:R-:W-:-:S04]  /*0710*/  FFMA R7, R3, R2, RZ ;  /* 0x0000000203077223 */ /* 0x001fc800000000ff */
[----:B------:R-:W-:-:S04]  /*0720*/  FFMA R6, -R0, R7, R3 ;  /* 0x0000000700067223 */ /* 0x000fc80000000103 */
[----:B------:R-:W-:Y:S01]  /*0730*/  FFMA R7, R2, R6, R7 ;  /* 0x0000000602077223 */ /* 0x000fe20000000007 */
[----:B--2---:R-:W-:Y:S06]  /*0740*/  @!P0 BRA `(.L_x_8) ;  /* 0x00000000000c8947 */ /* 0x004fec0003800000 */
[----:B------:R-:W-:-:S07]  /*0750*/  MOV R2, 0x770 ;  /* 0x0000077000027802 */ /* 0x000fce0000000f00 */
[----:B------:R-:W-:Y:S05]  /*0760*/  CALL.REL.NOINC `($__internal_0_$__cuda_sm3x_div_rn_noftz_f32_slowpath) ;  /* 0x0000000000d87944 */ /* 0x000fea0003c00000 */
[----:B------:R-:W-:-:S07]  /*0770*/  IMAD.MOV.U32 R7, RZ, RZ, R0 ;  /* 0x000000ffff077224 */ /* 0x000fce00078e0000 */
.L_x_8:
[----:B------:R-:W-:Y:S05]  /*0780*/  BSYNC.RECONVERGENT B0 ;  /* 0x0000000000007941 */ /* 0x000fea0003800200 */
.L_x_7:
[----:B------:R-:W-:-:S04]  /*0790*/  IMAD.WIDE R16, R4, 0x4, R16 ;  /* 0x0000000404107825 */ /* 0x000fc800078e0210 */
        /* <DEDUP_REMOVED lines=20> */
[----:B------:R-:W-:-:S07]  /*08e0*/  MOV R7, R0 ;  /* 0x0000000000077202 */ /* 0x000fce0000000f00 */
.L_x_10:
[----:B------:R-:W-:Y:S05]  /*08f0*/  BSYNC.RECONVERGENT B0 ;  /* 0x0000000000007941 */ /* 0x000fea0003800200 */
.L_x_9:
        /* <DEDUP_REMOVED lines=22> */
.L_x_12:
[----:B------:R-:W-:Y:S05]  /*0a60*/  BSYNC.RECONVERGENT B0 ;  /* 0x0000000000007941 */ /* 0x000fea0003800200 */
.L_x_11:
[C---:B------:R-:W-:Y:S01]  /*0a70*/  IMAD.WIDE R16, R4.reuse, 0x4, R16 ;  /* 0x0000000404107825 */ /* 0x040fe200078e0210 */
[----:B------:R-:W-:-:S04]  /*0a80*/  LEA R5, R4, R5, 0x2 ;  /* 0x0000000504057211 */ /* 0x000fc800078e10ff */
[----:B------:R1:W-:Y:S01]  /*0a90*/  STG.E desc[UR4][R16.64], R7 ;  /* 0x0000000710007986 */ /* 0x0003e2000c101904 */
[----:B------:R-:W-:-:S13]  /*0aa0*/  ISETP.GE.AND P0, PT, R5, UR6, PT ;  /* 0x0000000605007c0c */ /* 0x000fda000bf06270 */
[----:B-1----:R-:W-:Y:S05]  /*0ab0*/  @!P0 BRA `(.L_x_13) ;  /* 0xfffffff800848947 */ /* 0x002fea000383ffff */
[----:B------:R-:W-:Y:S05]  /*0ac0*/  EXIT ;  /* 0x000000000000794d */ /* 0x000fea0003800000 */
        .weak           $__internal_0_$__cuda_sm3x_div_rn_noftz_f32_slowpath
        .type           $__internal_0_$__cuda_sm3x_div_rn_noftz_f32_slowpath,@function
        .size           $__internal_0_$__cuda_sm3x_div_rn_noftz_f32_slowpath,(.L_x_26 - $__internal_0_$__cuda_sm3x_div_rn_noftz_f32_slowpath)
$__internal_0_$__cuda_sm3x_div_rn_noftz_f32_slowpath:
[----:B------:R-:W-:Y:S01]  /*0ad0*/  SHF.R.U32.HI R6, RZ, 0x17, R0 ;  /* 0x00000017ff067819 */ /* 0x000fe20000011600 */
[----:B------:R-:W-:Y:S01]  /*0ae0*/  BSSY.RECONVERGENT B2, `(.L_x_14) ;  /* 0x0000062000027945 */ /* 0x000fe20003800200 */
[----:B------:R-:W-:Y:S02]  /*0af0*/  SHF.R.U32.HI R10, RZ, 0x17, R3 ;  /* 0x00000017ff0a7819 */ /* 0x000fe40000011603 */
[----:B------:R-:W-:Y:S02]  /*0b00*/  LOP3.LUT R6, R6, 0xff, RZ, 0xc0, !PT ;  /* 0x000000ff06067812 */ /* 0x000fe400078ec0ff */
[----:B------:R-:W-:-:S03]  /*0b10*/  LOP3.LUT R10, R10, 0xff, RZ, 0xc0, !PT ;  /* 0x000000ff0a0a7812 */ /* 0x000fc600078ec0ff */
[----:B------:R-:W-:Y:S01]  /*0b20*/  VIADD R11, R6, 0xffffffff ;  /* 0xffffffff060b7836 */ /* 0x000fe20000000000 */
[----:B------:R-:W-:-:S04]  /*0b30*/  IADD3 R18, PT, PT, R10, -0x1, RZ ;  /* 0xffffffff0a127810 */ /* 0x000fc80007ffe0ff */
[----:B------:R-:W-:-:S04]  /*0b40*/  ISETP.GT.U32.AND P0, PT, R11, 0xfd, PT ;  /* 0x000000fd0b00780c */ /* 0x000fc80003f04070 */
[----:B------:R-:W-:-:S13]  /*0b50*/  ISETP.GT.U32.OR P0, PT, R18, 0xfd, P0 ;  /* 0x000000fd1200780c */ /* 0x000fda0000704470 */
[----:B------:R-:W-:Y:S01]  /*0b60*/  @!P0 IMAD.MOV.U32 R7, RZ, RZ, RZ ;  /* 0x000000ffff078224 */ /* 0x000fe200078e00ff */
[----:B------:R-:W-:Y:S06]  /*0b70*/  @!P0 BRA `(.L_x_15) ;  /* 0x00000000005c8947 */ /* 0x000fec0003800000 */
[----:B------:R-:W-:Y:S02]  /*0b80*/  FSETP.GTU.FTZ.AND P0, PT, |R3|, +INF , PT ;  /* 0x7f8000000300780b */ /* 0x000fe40003f1c200 */
[----:B------:R-:W-:-:S04]  /*0b90*/  FSETP.GTU.FTZ.AND P1, PT, |R0|, +INF , PT ;  /* 0x7f8000000000780b */ /* 0x000fc80003f3c200 */
[----:B------:R-:W-:-:S13]  /*0ba0*/  PLOP3.LUT P0, PT, P0, P1, PT, 0xf8, 0x8f ;  /* 0x00000000008f781c */ /* 0x000fda0000703f70 */
[----:B------:R-:W-:Y:S05]  /*0bb0*/  @P0 BRA `(.L_x_16) ;  /* 0x00000004004c0947 */ /* 0x000fea0003800000 */
[----:B------:R-:W-:-:S13]  /*0bc0*/  LOP3.LUT P0, RZ, R0, 0x7fffffff, R3, 0xc8, !PT ;  /* 0x7fffffff00ff7812 */ /* 0x000fda000780c803 */
[----:B------:R-:W-:Y:S05]  /*0bd0*/  @!P0 BRA `(.L_x_17) ;  /* 0x00000004003c8947 */ /* 0x000fea0003800000 */
[C---:B------:R-:W-:Y:S02]  /*0be0*/  FSETP.NEU.FTZ.AND P3, PT, |R3|.reuse, +INF , PT ;  /* 0x7f8000000300780b */ /* 0x040fe40003f7d200 */
[----:B------:R-:W-:Y:S02]  /*0bf0*/  FSETP.NEU.FTZ.AND P1, PT, |R0|, +INF , PT ;  /* 0x7f8000000000780b */ /* 0x000fe40003f3d200 */
[----:B------:R-:W-:-:S11]  /*0c00*/  FSETP.NEU.FTZ.AND P0, PT, |R3|, +INF , PT ;  /* 0x7f8000000300780b */ /* 0x000fd60003f1d200 */
[----:B------:R-:W-:Y:S05]  /*0c10*/  @!P1 BRA !P3, `(.L_x_17) ;  /* 0x00000004002c9947 */ /* 0x000fea0005800000 */
[----:B------:R-:W-:-:S04]  /*0c20*/  LOP3.LUT P3, RZ, R3, 0x7fffffff, RZ, 0xc0, !PT ;  /* 0x7fffffff03ff7812 */ /* 0x000fc8000786c0ff */
[----:B------:R-:W-:-:S13]  /*0c30*/  PLOP3.LUT P1, PT, P1, P3, PT, 0x2f, 0xf2 ;  /* 0x0000000000f2781c */ /* 0x000fda0000f26577 */
[----:B------:R-:W-:Y:S05]  /*0c40*/  @P1 BRA `(.L_x_18) ;  /* 0x0000000400181947 */ /* 0x000fea0003800000 */
[----:B------:R-:W-:-:S04]  /*0c50*/  LOP3.LUT P1, RZ, R0, 0x7fffffff, RZ, 0xc0, !PT ;  /* 0x7fffffff00ff7812 */ /* 0x000fc8000782c0ff */
[----:B------:R-:W-:-:S13]  /*0c60*/  PLOP3.LUT P0, PT, P0, P1, PT, 0x2f, 0xf2 ;  /* 0x0000000000f2781c */ /* 0x000fda0000702577 */
[----:B------:R-:W-:Y:S05]  /*0c70*/  @P0 BRA `(.L_x_19) ;  /* 0x0000000400000947 */ /* 0x000fea0003800000 */
[----:B------:R-:W-:Y:S02]  /*0c80*/  ISETP.GE.AND P0, PT, R18, RZ, PT ;  /* 0x000000ff1200720c */ /* 0x000fe40003f06270 */
[----:B------:R-:W-:-:S11]  /*0c90*/  ISETP.GE.AND P1, PT, R11, RZ, PT ;  /* 0x000000ff0b00720c */ /* 0x000fd60003f26270 */
[----:B------:R-:W-:Y:S01]  /*0ca0*/  @P0 MOV R7, RZ ;  /* 0x000000ff00070202 */ /* 0x000fe20000000f00 */
[----:B------:R-:W-:Y:S02]  /*0cb0*/  @!P0 IMAD.MOV.U32 R7, RZ, RZ, -0x40 ;  /* 0xffffffc0ff078424 */ /* 0x000fe400078e00ff */
[----:B------:R-:W-:Y:S01]  /*0cc0*/  @!P0 FFMA R3, R3, 1.84467440737095516160e+19, RZ ;  /* 0x5f80000003038823 */ /* 0x000fe200000000ff */
[----:B------:R-:W-:Y:S02]  /*0cd0*/  @!P1 FFMA R0, R0, 1.84467440737095516160e+19, RZ ;  /* 0x5f80000000009823 */ /* 0x000fe400000000ff */
[----:B------:R-:W-:-:S07]  /*0ce0*/  @!P1 IADD3 R7, PT, PT, R7, 0x40, RZ ;  /* 0x0000004007079810 */ /* 0x000fce0007ffe0ff */
.L_x_15:
[----:B------:R-:W-:Y:S01]  /*0cf0*/  LEA R11, R6, 0xc0800000, 0x17 ;  /* 0xc0800000060b7811 */ /* 0x000fe200078eb8ff */
[----:B------:R-:W-:Y:S01]  /*0d00*/  BSSY.RECONVERGENT B3, `(.L_x_20) ;  /* 0x0000036000037945 */ /* 0x000fe20003800200 */
[----:B------:R-:W-:-:S03]  /*0d10*/  IADD3 R10, PT, PT, R10, -0x7f, RZ ;  /* 0xffffff810a0a7810 */ /* 0x000fc60007ffe0ff */
[----:B------:R-:W-:Y:S01]  /*0d20*/  IMAD.IADD R20, R0, 0x1, -R11 ;  /* 0x0000000100147824 */ /* 0x000fe200078e0a0b */
[C---:B------:R-:W-:Y:S01]  /*0d30*/  IADD3 R6, PT, PT, R10.reuse, 0x7f, -R6 ;  /* 0x0000007f0a067810 */ /* 0x040fe20007ffe806 */
[----:B------:R-:W-:Y:S02]  /*0d40*/  IMAD R0, R10, -0x800000, R3 ;  /* 0xff8000000a007824 */ /* 0x000fe400078e0203 */
[----:B------:R-:W0:Y:S01]  /*0d50*/  MUFU.RCP R18, R20 ;  /* 0x0000001400127308 */ /* 0x000e220000001000 */
[----:B------:R-:W-:Y:S01]  /*0d60*/  FADD.FTZ R11, -R20, -RZ ;  /* 0x800000ff140b7221 */ /* 0x000fe20000010100 */
[----:B------:R-:W-:-:S03]  /*0d70*/  IMAD.IADD R7, R6, 0x1, R7 ;  /* 0x0000000106077824 */ /* 0x000fc600078e0207 */
[----:B0-----:R-:W-:-:S04]  /*0d80*/  FFMA R19, R18, R11, 1 ;  /* 0x3f80000012137423 */ /* 0x001fc8000000000b */
[----:B------:R-:W-:-:S04]  /*0d90*/  FFMA R19, R18, R19, R18 ;  /* 0x0000001312137223 */ /* 0x000fc80000000012 */
[----:B------:R-:W-:-:S04]  /*0da0*/  FFMA R18, R0, R19, RZ ;  /* 0x0000001300127223 */ /* 0x000fc800000000ff */
[----:B------:R-:W-:-:S04]  /*0db0*/  FFMA R3, R11, R18, R0 ;  /* 0x000000120b037223 */ /* 0x000fc80000000000 */
[----:B------:R-:W-:-:S04]  /*0dc0*/  FFMA R18, R19, R3, R18 ;  /* 0x0000000313127223 */ /* 0x000fc80000000012 */
[----:B------:R-:W-:-:S04]  /*0dd0*/  FFMA R11, R11, R18, R0 ;  /* 0x000000120b0b7223 */ /* 0x000fc80000000000 */
[----:B------:R-:W-:-:S05]  /*0de0*/  FFMA R0, R19, R11, R18 ;  /* 0x0000000b13007223 */ /* 0x000fca0000000012 */
[----:B------:R-:W-:-:S04]  /*0df0*/  SHF.R.U32.HI R3, RZ, 0x17, R0 ;  /* 0x00000017ff037819 */ /* 0x000fc80000011600 */
[----:B------:R-:W-:-:S04]  /*0e00*/  LOP3.LUT R6, R3, 0xff, RZ, 0xc0, !PT ;  /* 0x000000ff03067812 */ /* 0x000fc800078ec0ff */
[----:B------:R-:W-:-:S05]  /*0e10*/  IADD3 R3, PT, PT, R6, R7, RZ ;  /* 0x0000000706037210 */ /* 0x000fca0007ffe0ff */
[----:B------:R-:W-:-:S05]  /*0e20*/  VIADD R6, R3, 0xffffffff ;  /* 0xffffffff03067836 */ /* 0x000fca0000000000 */
[----:B------:R-:W-:-:S13]  /*0e30*/  ISETP.GE.U32.AND P0, PT, R6, 0xfe, PT ;  /* 0x000000fe0600780c */ /* 0x000fda0003f06070 */
[----:B------:R-:W-:Y:S05]  /*0e40*/  @!P0 BRA `(.L_x_21) ;  /* 0x0000000000808947 */ /* 0x000fea0003800000 */
[----:B------:R-:W-:-:S13]  /*0e50*/  ISETP.GT.AND P0, PT, R3, 0xfe, PT ;  /* 0x000000fe0300780c */ /* 0x000fda0003f04270 */
[----:B------:R-:W-:Y:S05]  /*0e60*/  @P0 BRA `(.L_x_22) ;  /* 0x00000000006c0947 */ /* 0x000fea0003800000 */
[----:B------:R-:W-:-:S13]  /*0e70*/  ISETP.GE.AND P0, PT, R3, 0x1, PT ;  /* 0x000000010300780c */ /* 0x000fda0003f06270 */
[----:B------:R-:W-:Y:S05]  /*0e80*/  @P0 BRA `(.L_x_23) ;  /* 0x0000000000740947 */ /* 0x000fea0003800000 */
[----:B------:R-:W-:Y:S02]  /*0e90*/  ISETP.GE.AND P0, PT, R3, -0x18, PT ;  /* 0xffffffe80300780c */ /* 0x000fe40003f06270 */
[----:B------:R-:W-:-:S11]  /*0ea0*/  LOP3.LUT R0, R0, 0x80000000, RZ, 0xc0, !PT ;  /* 0x8000000000007812 */ /* 0x000fd600078ec0ff */
[----:B------:R-:W-:Y:S05]  /*0eb0*/  @!P0 BRA `(.L_x_23) ;  /* 0x0000000000688947 */ /* 0x000fea0003800000 */
[CCC-:B------:R-:W-:Y:S01]  /*0ec0*/  FFMA.RZ R6, R19.reuse, R11.reuse, R18.reuse ;  /* 0x0000000b13067223 */ /* 0x1c0fe2000000c012 */
[CCC-:B------:R-:W-:Y:S01]  /*0ed0*/  FFMA.RP R7, R19.reuse, R11.reuse, R18.reuse ;  /* 0x0000000b13077223 */ /* 0x1c0fe20000008012 */
[----:B------:R-:W-:Y:S01]  /*0ee0*/  FFMA.RM R18, R19, R11, R18 ;  /* 0x0000000b13127223 */ /* 0x000fe20000004012 */
[C---:B------:R-:W-:Y:S02]  /*0ef0*/  IADD3 R10, PT, PT, R3.reuse, 0x20, RZ ;  /* 0x00000020030a7810 */ /* 0x040fe40007ffe0ff */
[----:B------:R-:W-:Y:S02]  /*0f00*/  LOP3.LUT R6, R6, 0x7fffff, RZ, 0xc0, !PT ;  /* 0x007fffff06067812 */ /* 0x000fe400078ec0ff */
[C---:B------:R-:W-:Y:S02]  /*0f10*/  ISETP.NE.AND P3, PT, R3.reuse, RZ, PT ;  /* 0x000000ff0300720c */ /* 0x040fe40003f65270 */
[----:B------:R-:W-:Y:S02]  /*0f20*/  LOP3.LUT R11, R6, 0x800000, RZ, 0xfc, !PT ;  /* 0x00800000060b7812 */ /* 0x000fe400078efcff */
[----:B------:R-:W-:-:S02]  /*0f30*/  ISETP.NE.AND P1, PT, R3, RZ, PT ;  /* 0x000000ff0300720c */ /* 0x000fc40003f25270 */
[----:B------:R-:W-:Y:S02]  /*0f40*/  IADD3 R3, PT, PT, -R3, RZ, RZ ;  /* 0x000000ff03037210 */ /* 0x000fe40007ffe1ff */
[----:B------:R-:W-:Y:S02]  /*0f50*/  SHF.L.U32 R10, R11, R10, RZ ;  /* 0x0000000a0b0a7219 */ /* 0x000fe400000006ff */
[----:B------:R-:W-:Y:S02]  /*0f60*/  FSETP.NEU.FTZ.AND P0, PT, R7, R18, PT ;  /* 0x000000120700720b */ /* 0x000fe40003f1d000 */
[----:B------:R-:W-:Y:S02]  /*0f70*/  SEL R6, R3, RZ, P3 ;  /* 0x000000ff03067207 */ /* 0x000fe40001800000 */
[----:B------:R-:W-:Y:S02]  /*0f80*/  ISETP.NE.AND P1, PT, R10, RZ, P1 ;  /* 0x000000ff0a00720c */ /* 0x000fe40000f25270 */
[----:B------:R-:W-:-:S02]  /*0f90*/  SHF.R.U32.HI R10, RZ, R6, R11 ;  /* 0x00000006ff0a7219 */ /* 0x000fc4000001160b */
[----:B------:R-:W-:Y:S02]  /*0fa0*/  PLOP3.LUT P0, PT, P0, P1, PT, 0xf8, 0x8f ;  /* 0x00000000008f781c */ /* 0x000fe40000703f70 */
[----:B------:R-:W-:Y:S02]  /*0fb0*/  SHF.R.U32.HI R6, RZ, 0x1, R10 ;  /* 0x00000001ff067819 */ /* 0x000fe4000001160a */
[----:B------:R-:W-:-:S04]  /*0fc0*/  SEL R3, RZ, 0x1, !P0 ;  /* 0x00000001ff037807 */ /* 0x000fc80004000000 */
[----:B------:R-:W-:-:S04]  /*0fd0*/  LOP3.LUT R3, R3, 0x1, R6, 0xf8, !PT ;  /* 0x0000000103037812 */ /* 0x000fc800078ef806 */
[----:B------:R-:W-:-:S05]  /*0fe0*/  LOP3.LUT R3, R3, R10, RZ, 0xc0, !PT ;  /* 0x0000000a03037212 */ /* 0x000fca00078ec0ff */
[----:B------:R-:W-:-:S05]  /*0ff0*/  IMAD.IADD R3, R6, 0x1, R3 ;  /* 0x0000000106037824 */ /* 0x000fca00078e0203 */
[----:B------:R-:W-:Y:S01]  /*1000*/  LOP3.LUT R0, R3, R0, RZ, 0xfc, !PT ;  /* 0x0000000003007212 */ /* 0x000fe200078efcff */
[----:B------:R-:W-:Y:S06]  /*1010*/  BRA `(.L_x_23) ;  /* 0x0000000000107947 */ /* 0x000fec0003800000 */
.L_x_22:
[----:B------:R-:W-:-:S04]  /*1020*/  LOP3.LUT R0, R0, 0x80000000, RZ, 0xc0, !PT ;  /* 0x8000000000007812 */ /* 0x000fc800078ec0ff */
[----:B------:R-:W-:Y:S01]  /*1030*/  LOP3.LUT R0, R0, 0x7f800000, RZ, 0xfc, !PT ;  /* 0x7f80000000007812 */ /* 0x000fe200078efcff */
[----:B------:R-:W-:Y:S06]  /*1040*/  BRA `(.L_x_23) ;  /* 0x0000000000047947 */ /* 0x000fec0003800000 */
.L_x_21:
[----:B------:R-:W-:-:S07]  /*1050*/  LEA R0, R7, R0, 0x17 ;  /* 0x0000000007007211 */ /* 0x000fce00078eb8ff */
.L_x_23:
[----:B------:R-:W-:Y:S05]  /*1060*/  BSYNC.RECONVERGENT B3 ;  /* 0x0000000000037941 */ /* 0x000fea0003800200 */
.L_x_20:
[----:B------:R-:W-:Y:S05]  /*1070*/  BRA `(.L_x_24) ;  /* 0x0000000000207947 */ /* 0x000fea0003800000 */
.L_x_19:
[----:B------:R-:W-:-:S04]  /*1080*/  LOP3.LUT R0, R0, 0x80000000, R3, 0x48, !PT ;  /* 0x8000000000007812 */ /* 0x000fc800078e4803 */
[----:B------:R-:W-:Y:S01]  /*1090*/  LOP3.LUT R0, R0, 0x7f800000, RZ, 0xfc, !PT ;  /* 0x7f80000000007812 */ /* 0x000fe200078efcff */
[----:B------:R-:W-:Y:S06]  /*10a0*/  BRA `(.L_x_24) ;  /* 0x0000000000147947 */ /* 0x000fec0003800000 */
.L_x_18:
[----:B------:R-:W-:Y:S01]  /*10b0*/  LOP3.LUT R0, R0, 0x80000000, R3, 0x48, !PT ;  /* 0x8000000000007812 */ /* 0x000fe200078e4803 */
[----:B------:R-:W-:Y:S06]  /*10c0*/  BRA `(.L_x_24) ;  /* 0x00000000000c7947 */ /* 0x000fec0003800000 */
.L_x_17:
[----:B------:R-:W0:Y:S01]  /*10d0*/  MUFU.RSQ R0, -QNAN ;  /* 0xffc0000000007908 */ /* 0x000e220000001400 */
[----:B------:R-:W-:Y:S05]  /*10e0*/  BRA `(.L_x_24) ;  /* 0x0000000000047947 */ /* 0x000fea0003800000 */
.L_x_16:
[----:B------:R-:W-:-:S07]  /*10f0*/  FADD.FTZ R0, R3, R0 ;  /* 0x0000000003007221 */ /* 0x000fce0000010000 */
.L_x_24:
[----:B------:R-:W-:Y:S05]  /*1100*/  BSYNC.RECONVERGENT B2 ;  /* 0x0000000000027941 */ /* 0x000fea0003800200 */
.L_x_14:
[----:B------:R-:W-:-:S04]  /*1110*/  HFMA2 R3, -RZ, RZ, 0, 0 ;  /* 0x00000000ff037431 */ /* 0x000fc800000001ff */
[----:B0-----:R-:W-:Y:S05]  /*1120*/  RET.REL.NODEC R2 `(_Z11silu_kernelPKfPfi) ;  /* 0xffffffec02b47950 */ /* 0x001fea0003c3ffff */
.L_x_25:
[----:B------:R-:W-:-:S00]  /*1130*/  BRA `(.L_x_25) ;  /* 0xfffffffc00fc7947 */ /* 0x000fc0000383ffff */
[----:B------:R-:W-:-:S00]  /*1140*/  NOP ;  /* 0x0000000000007918 */ /* 0x000fc00000000000 */
        /* <DEDUP_REMOVED lines=11> */
.L_x_26:


//--------------------- .nv.shared.reserved.0     --------------------------
	.section	.nv.shared.reserved.0,"aw",@nobits
	.weak		__nv_reservedSMEM_offset_0_alias
	.size		__nv_reservedSMEM_offset_0_alias, 0, 64
	.other		__nv_reservedSMEM_offset_0_alias,@"STO_CUDA_RESERVED_SHARED STV_DEFAULT"
__nv_reservedSMEM_offset_0_alias:
	.zero		0
	.zero		64


//--------------------- .nv.constant0._Z11silu_kernelPKfPfi --------------------------
	.section	.nv.constant0._Z11silu_kernelPKfPfi,"a",@progbits
	.sectionflags	@""
	.align	4
.nv.constant0._Z11silu_kernelPKfPfi:
	.zero		916


//--------------------- SYMBOLS --------------------------

	.type		.nv.reservedSmem.offset0,@object
	.size		.nv.reservedSmem.offset0,0x4
